	.headerflags	@"EF_CUDA_TEXMODE_UNIFIED EF_CUDA_64BIT_ADDRESS EF_CUDA_ACCELERATORS EF_CUDA_SM90 EF_CUDA_VIRTUAL_SM(EF_CUDA_SM90)"
	.elftype	@"ET_EXEC"


//--------------------- .nv.info                  --------------------------
	.section	.nv.info,"",@"SHT_CUDA_INFO"
	.align	4


	//----- nvinfo : EIATTR_REGCOUNT
	.align		4
        /*0000*/ 	.byte	0x04, 0x2f
        /*0002*/ 	.short	(.L_1 - .L_0)
	.align		4
.L_0:
        /*0004*/ 	.word	index@(triton_poi_fused_cat_2)
        /*0008*/ 	.word	0x00000020


	//----- nvinfo : EIATTR_MIN_STACK_SIZE
	.align		4
.L_1:
        /*000c*/ 	.byte	0x04, 0x12
        /*000e*/ 	.short	(.L_3 - .L_2)
	.align		4
.L_2:
        /*0010*/ 	.word	index@(triton_poi_fused_cat_2)
        /*0014*/ 	.word	0x00000000


	//----- nvinfo : EIATTR_FRAME_SIZE
	.align		4
.L_3:
        /*0018*/ 	.byte	0x04, 0x11
        /*001a*/ 	.short	(.L_5 - .L_4)
	.align		4
.L_4:
        /*001c*/ 	.word	index@(triton_poi_fused_cat_2)
        /*0020*/ 	.word	0x00000000


	//----- nvinfo : EIATTR_MIN_STACK_SIZE
	.align		4
.L_5:
        /*0024*/ 	.byte	0x04, 0x12
        /*0026*/ 	.short	(.L_7 - .L_6)
	.align		4
.L_6:
        /*0028*/ 	.word	index@(triton_poi_fused_cat_2)
        /*002c*/ 	.word	0x00000000
.L_7:


//--------------------- .nv.info.triton_poi_fused_cat_2 --------------------------
	.section	.nv.info.triton_poi_fused_cat_2,"",@"SHT_CUDA_INFO"
	.sectionflags	@""
	.align	4


	//----- nvinfo : EIATTR_CUDA_API_VERSION
	.align		4
        /*0000*/ 	.byte	0x04, 0x37
        /*0002*/ 	.short	(.L_9 - .L_8)
.L_8:
        /*0004*/ 	.word	0x0000007c


	//----- nvinfo : EIATTR_KPARAM_INFO
	.align		4
.L_9:
        /*0008*/ 	.byte	0x04, 0x17
        /*000a*/ 	.short	(.L_11 - .L_10)
.L_10:
        /*000c*/ 	.word	0x00000000
        /*0010*/ 	.short	0x0004
        /*0012*/ 	.short	0x0020
        /*0014*/ 	.byte	0x00, 0xf0, 0x11, 0x00


	//----- nvinfo : EIATTR_KPARAM_INFO
	.align		4
.L_11:
        /*0018*/ 	.byte	0x04, 0x17
        /*001a*/ 	.short	(.L_13 - .L_12)
.L_12:
        /*001c*/ 	.word	0x00000000
        /*0020*/ 	.short	0x0003
        /*0022*/ 	.short	0x0018
        /*0024*/ 	.byte	0x00, 0xf4, 0x21, 0x00


	//----- nvinfo : EIATTR_KPARAM_INFO
	.align		4
.L_13:
        /*0028*/ 	.byte	0x04, 0x17
        /*002a*/ 	.short	(.L_15 - .L_14)
.L_14:
        /*002c*/ 	.word	0x00000000
        /*0030*/ 	.short	0x0002
        /*0032*/ 	.short	0x0010
        /*0034*/ 	.byte	0x00, 0xf4, 0x21, 0x00


	//----- nvinfo : EIATTR_KPARAM_INFO
	.align		4
.L_15:
        /*0038*/ 	.byte	0x04, 0x17
        /*003a*/ 	.short	(.L_17 - .L_16)
.L_16:
        /*003c*/ 	.word	0x00000000
        /*0040*/ 	.short	0x0001
        /*0042*/ 	.short	0x0008
        /*0044*/ 	.byte	0x00, 0xf4, 0x21, 0x00


	//----- nvinfo : EIATTR_KPARAM_INFO
	.align		4
.L_17:
        /*0048*/ 	.byte	0x04, 0x17
        /*004a*/ 	.short	(.L_19 - .L_18)
.L_18:
        /*004c*/ 	.word	0x00000000
        /*0050*/ 	.short	0x0000
        /*0052*/ 	.short	0x0000
        /*0054*/ 	.byte	0x00, 0xf4, 0x21, 0x00


	//----- nvinfo : EIATTR_SPARSE_MMA_MASK
	.align		4
.L_19:
        /*0058*/ 	.byte	0x03, 0x50
        /*005a*/ 	.short	0x0000


	//----- nvinfo : EIATTR_MAXREG_COUNT
	.align		4
        /*005c*/ 	.byte	0x03, 0x1b
        /*005e*/ 	.short	0x00ff


	//----- nvinfo : EIATTR_EXIT_INSTR_OFFSETS
	.align		4
        /*0060*/ 	.byte	0x04, 0x1c
        /*0062*/ 	.short	(.L_21 - .L_20)


	//   ....[0]....
.L_20:
        /*0064*/ 	.word	0x000013c0


	//----- nvinfo : EIATTR_REQNTID
	.align		4
.L_21:
        /*0068*/ 	.byte	0x04, 0x10
        /*006a*/ 	.short	(.L_23 - .L_22)
.L_22:
        /*006c*/ 	.word	0x00000080
        /*0070*/ 	.word	0x00000001
        /*0074*/ 	.word	0x00000001


	//----- nvinfo : EIATTR_CBANK_PARAM_SIZE
	.align		4
.L_23:
        /*0078*/ 	.byte	0x03, 0x19
        /*007a*/ 	.short	0x0024


	//----- nvinfo : EIATTR_PARAM_CBANK
	.align		4
        /*007c*/ 	.byte	0x04, 0x0a
        /*007e*/ 	.short	(.L_25 - .L_24)
	.align		4
.L_24:
        /*0080*/ 	.word	index@(.nv.constant0.triton_poi_fused_cat_2)
        /*0084*/ 	.short	0x0210
        /*0086*/ 	.short	0x0024


	//----- nvinfo : EIATTR_SW_WAR
	.align		4
.L_25:
        /*0088*/ 	.byte	0x04, 0x36
        /*008a*/ 	.short	(.L_27 - .L_26)
.L_26:
        /*008c*/ 	.word	0x00000008
.L_27:


//--------------------- .nv.callgraph             --------------------------
	.section	.nv.callgraph,"",@"SHT_CUDA_CALLGRAPH"
	.align	4
	.sectionentsize	8
	.align		4
        /*0000*/ 	.word	0x00000000
	.align		4
        /*0004*/ 	.word	0xffffffff
	.align		4
        /*0008*/ 	.word	0x00000000
	.align		4
        /*000c*/ 	.word	0xfffffffe
	.align		4
        /*0010*/ 	.word	0x00000000
	.align		4
        /*0014*/ 	.word	0xfffffffd
	.align		4
        /*0018*/ 	.word	0x00000000
	.align		4
        /*001c*/ 	.word	0xfffffffc


//--------------------- .text.triton_poi_fused_cat_2 --------------------------
	.section	.text.triton_poi_fused_cat_2,"ax",@progbits
	.align	128
        .global         triton_poi_fused_cat_2
        .type           triton_poi_fused_cat_2,@function
        .size           triton_poi_fused_cat_2,(.L_x_1 - triton_poi_fused_cat_2)
        .other          triton_poi_fused_cat_2,@"STO_CUDA_ENTRY STV_DEFAULT"
triton_poi_fused_cat_2:
.text.triton_poi_fused_cat_2:
[----:B------:R-:W-:Y:S01]  /*0000*/  LDC R1, c[0x0][0x28] ;  /* 0x00000a00ff017b82 */ /* 0x000fe20000000800 */
[----:B------:R-:W1:Y:S07]  /*0010*/  S2R R0, SR_TID.X ;  /* 0x0000000000007919 */ /* 0x000e6e0000002100 */
[----:B------:R-:W2:Y:S01]  /*0020*/  LDC.64 R26, c[0x0][0x218] ;  /* 0x00008600ff1a7b82 */ /* 0x000ea20000000a00 */
[----:B------:R-:W-:Y:S02]  /*0030*/  CS2R R12, SRZ ;  /* 0x00000000000c7805 */ /* 0x000fe4000001ff00 */
[----:B------:R-:W-:Y:S01]  /*0040*/  CS2R R14, SRZ ;  /* 0x00000000000e7805 */ /* 0x000fe2000001ff00 */
[----:B------:R-:W3:Y:S01]  /*0050*/  S2R R3, SR_CTAID.X ;  /* 0x0000000000037919 */ /* 0x000ee20000002500 */
[----:B------:R-:W-:Y:S01]  /*0060*/  ULDC.64 UR4, c[0x0][0x208] ;  /* 0x0000820000047ab9 */ /* 0x000fe20000000a00 */
[----:B------:R-:W-:-:S02]  /*0070*/  CS2R R20, SRZ ;  /* 0x0000000000147805 */ /* 0x000fc4000001ff00 */
[----:B------:R-:W-:Y:S01]  /*0080*/  CS2R R22, SRZ ;  /* 0x0000000000167805 */ /* 0x000fe2000001ff00 */
[----:B------:R-:W-:Y:S01]  /*0090*/  ULDC.64 UR6, c[0x0][0x220] ;  /* 0x0000880000067ab9 */ /* 0x000fe20000000a00 */
[----:B-1----:R-:W-:Y:S02]  /*00a0*/  SHF.L.U32 R0, R0, 0x2, RZ ;  /* 0x0000000200007819 */ /* 0x002fe400000006ff */
[----:B---3--:R-:W-:Y:S02]  /*00b0*/  SHF.R.S32.HI R17, RZ, 0x15, R3 ;  /* 0x00000015ff117819 */ /* 0x008fe40000011403 */
[----:B------:R-:W-:Y:S02]  /*00c0*/  LOP3.LUT R0, R0, 0x1fc, RZ, 0xc0, !PT ;  /* 0x000001fc00007812 */ /* 0x000fe400078ec0ff */
[----:B------:R-:W-:Y:S02]  /*00d0*/  SGXT R17, R17, 0x1 ;  /* 0x000000011111781a */ /* 0x000fe40000000200 */
[----:B------:R-:W-:-:S04]  /*00e0*/  LEA R0, R3, R0, 0xa ;  /* 0x0000000003007211 */ /* 0x000fc800078e50ff */
[CC--:B------:R-:W-:Y:S02]  /*00f0*/  LEA.HI R25, R17.reuse, R0.reuse, RZ, 0xc ;  /* 0x0000000011197211 */ /* 0x0c0fe400078f60ff */
[----:B------:R-:W-:Y:S02]  /*0100*/  LEA.HI R4, R17, R0, RZ, 0x13 ;  /* 0x0000000011047211 */ /* 0x000fe400078f98ff */
[----:B------:R-:W-:Y:S02]  /*0110*/  SHF.R.S32.HI R18, RZ, 0xc, R25 ;  /* 0x0000000cff127819 */ /* 0x000fe40000011419 */
[----:B------:R-:W-:Y:S02]  /*0120*/  SHF.R.S32.HI R19, RZ, 0x13, R4 ;  /* 0x00000013ff137819 */ /* 0x000fe40000011404 */
[----:B------:R-:W-:Y:S02]  /*0130*/  LEA.HI R2, R18, R18, RZ, 0x7 ;  /* 0x0000001212027211 */ /* 0x000fe400078f38ff */
[----:B------:R-:W-:-:S02]  /*0140*/  LOP3.LUT R4, R4, 0xfff80000, RZ, 0xc0, !PT ;  /* 0xfff8000004047812 */ /* 0x000fc400078ec0ff */
[----:B------:R-:W-:Y:S02]  /*0150*/  LOP3.LUT R3, R2, 0xffffff80, RZ, 0xc0, !PT ;  /* 0xffffff8002037812 */ /* 0x000fe400078ec0ff */
[----:B------:R-:W-:Y:S02]  /*0160*/  SHF.L.U32 R19, R19, 0x12, RZ ;  /* 0x0000001213137819 */ /* 0x000fe400000006ff */
[----:B------:R-:W-:Y:S02]  /*0170*/  IADD3 R18, R18, -R3, RZ ;  /* 0x8000000312127210 */ /* 0x000fe40007ffe0ff */
[----:B------:R-:W-:Y:S02]  /*0180*/  IADD3 R3, R19, R0, -R4 ;  /* 0x0000000013037210 */ /* 0x000fe40007ffe804 */
[----:B------:R-:W-:Y:S01]  /*0190*/  ISETP.GE.AND P1, PT, R18, 0x40, PT ;  /* 0x000000401200780c */ /* 0x000fe20003f26270 */
[----:B------:R-:W1:Y:S02]  /*01a0*/  LDC.64 R4, c[0x0][0x210] ;  /* 0x00008400ff047b82 */ /* 0x000e640000000a00 */
[----:B--2---:R-:W-:-:S10]  /*01b0*/  IMAD.WIDE R10, R3, 0x4, R26 ;  /* 0x00000004030a7825 */ /* 0x004fd400078e021a */
[----:B------:R-:W2:Y:S01]  /*01c0*/  @!P1 LDG.E.128 R12, desc[UR4][R10.64] ;  /* 0x000000040a0c9981 */ /* 0x000ea2000c1e1d00 */
[----:B-1----:R-:W-:-:S05]  /*01d0*/  IMAD.WIDE R2, R3, 0x4, R4 ;  /* 0x0000000403027825 */ /* 0x002fca00078e0204 */
[----:B------:R1:W3:Y:S02]  /*01e0*/  @!P1 LDG.E.128 R20, desc[UR4][R2.64] ;  /* 0x0000000402149981 */ /* 0x0002e4000c1e1d00 */
[----:B-1----:R-:W-:Y:S02]  /*01f0*/  IADD3 R3, R0, 0x200, RZ ;  /* 0x0000020000037810 */ /* 0x002fe40007ffe0ff */
[----:B------:R-:W-:Y:S02]  /*0200*/  LOP3.LUT R25, R25, 0xfffff000, RZ, 0xc0, !PT ;  /* 0xfffff00019197812 */ /* 0x000fe400078ec0ff */
[----:B--2---:R-:W-:Y:S02]  /*0210*/  SEL R6, R12, RZ, !P1 ;  /* 0x000000ff0c067207 */ /* 0x004fe40004800000 */
[----:B------:R-:W-:Y:S02]  /*0220*/  SEL R8, R13, RZ, !P1 ;  /* 0x000000ff0d087207 */ /* 0x000fe40004800000 */
[----:B------:R-:W-:Y:S01]  /*0230*/  SEL R14, R14, RZ, !P1 ;  /* 0x000000ff0e0e7207 */ /* 0x000fe20004800000 */
[----:B------:R-:W-:-:S04]  /*0240*/  FADD R7, RZ, -R6 ;  /* 0x80000006ff077221 */ /* 0x000fc80000000000 */
[----:B------:R-:W-:Y:S01]  /*0250*/  FMUL R9, R7, 1.4426950216293334961 ;  /* 0x3fb8aa3b07097820 */ /* 0x000fe20000400000 */
[----:B------:R-:W-:-:S04]  /*0260*/  FADD R7, RZ, -R8 ;  /* 0x80000008ff077221 */ /* 0x000fc80000000000 */
[----:B------:R-:W-:Y:S01]  /*0270*/  FSETP.GEU.AND P0, PT, R9, -126, PT ;  /* 0xc2fc00000900780b */ /* 0x000fe20003f0e000 */
[----:B------:R-:W-:Y:S01]  /*0280*/  FMUL R10, R7, 1.4426950216293334961 ;  /* 0x3fb8aa3b070a7820 */ /* 0x000fe20000400000 */
[----:B------:R-:W-:-:S04]  /*0290*/  FADD R7, RZ, -R14 ;  /* 0x8000000eff077221 */ /* 0x000fc80000000000 */
[----:B------:R-:W-:Y:S01]  /*02a0*/  FSETP.GEU.AND P2, PT, R10, -126, PT ;  /* 0xc2fc00000a00780b */ /* 0x000fe20003f4e000 */
[----:B------:R-:W-:-:S05]  /*02b0*/  FMUL R11, R7, 1.4426950216293334961 ;  /* 0x3fb8aa3b070b7820 */ /* 0x000fca0000400000 */
[----:B------:R-:W-:Y:S01]  /*02c0*/  FSETP.GEU.AND P3, PT, R11, -126, PT ;  /* 0xc2fc00000b00780b */ /* 0x000fe20003f6e000 */
[----:B------:R-:W-:-:S04]  /*02d0*/  @!P0 FMUL R9, R9, 0.5 ;  /* 0x3f00000009098820 */ /* 0x000fc80000400000 */
[----:B------:R-:W1:Y:S02]  /*02e0*/  MUFU.EX2 R2, R9 ;  /* 0x0000000900027308 */ /* 0x000e640000000800 */
[----:B------:R-:W-:-:S06]  /*02f0*/  @!P2 FMUL R10, R10, 0.5 ;  /* 0x3f0000000a0aa820 */ /* 0x000fcc0000400000 */
[----:B------:R-:W2:Y:S01]  /*0300*/  MUFU.EX2 R7, R10 ;  /* 0x0000000a00077308 */ /* 0x000ea20000000800 */
[----:B------:R-:W-:Y:S01]  /*0310*/  @!P3 FMUL R11, R11, 0.5 ;  /* 0x3f0000000b0bb820 */ /* 0x000fe20000400000 */
[----:B-1----:R-:W-:-:S06]  /*0320*/  @!P0 FMUL R2, R2, R2 ;  /* 0x0000000202028220 */ /* 0x002fcc0000400000 */
[----:B------:R-:W1:Y:S01]  /*0330*/  MUFU.EX2 R12, R11 ;  /* 0x0000000b000c7308 */ /* 0x000e620000000800 */
[----:B------:R-:W-:Y:S01]  /*0340*/  FADD R28, R2, 1 ;  /* 0x3f800000021c7421 */ /* 0x000fe20000000000 */
[CC--:B------:R-:W-:Y:S02]  /*0350*/  LEA.HI R2, R17.reuse, R3.reuse, RZ, 0x13 ;  /* 0x0000000311027211 */ /* 0x0c0fe400078f98ff */
[----:B------:R-:W-:Y:S01]  /*0360*/  LEA.HI R17, R17, R3, RZ, 0xc ;  /* 0x0000000311117211 */ /* 0x000fe200078f60ff */
[----:B--2---:R-:W-:Y:S01]  /*0370*/  @!P2 FMUL R7, R7, R7 ;  /* 0x000000070707a220 */ /* 0x004fe20000400000 */
[----:B------:R-:W-:Y:S02]  /*0380*/  FSETP.GT.AND P0, PT, R28, 8.50705917302346158658e+37, PT ;  /* 0x7e8000001c00780b */ /* 0x000fe40003f04000 */
[----:B------:R-:W-:Y:S01]  /*0390*/  SHF.R.S32.HI R16, RZ, 0x13, R2 ;  /* 0x00000013ff107819 */ /* 0x000fe20000011402 */
[----:B------:R-:W-:Y:S01]  /*03a0*/  FADD R7, R7, 1 ;  /* 0x3f80000007077421 */ /* 0x000fe20000000000 */
[----:B------:R-:W-:-:S02]  /*03b0*/  LOP3.LUT R2, R2, 0xfff80000, RZ, 0xc0, !PT ;  /* 0xfff8000002027812 */ /* 0x000fc400078ec0ff */
[----:B------:R-:W-:Y:S01]  /*03c0*/  SHF.L.U32 R16, R16, 0x12, RZ ;  /* 0x0000001210107819 */ /* 0x000fe200000006ff */
[----:B-1----:R-:W-:Y:S01]  /*03d0*/  @!P3 FMUL R12, R12, R12 ;  /* 0x0000000c0c0cb220 */ /* 0x002fe20000400000 */
[----:B------:R-:W-:Y:S02]  /*03e0*/  FSETP.GT.AND P2, PT, R7, 8.50705917302346158658e+37, PT ;  /* 0x7e8000000700780b */ /* 0x000fe40003f44000 */
[----:B------:R-:W-:Y:S01]  /*03f0*/  IADD3 R13, R16, R3, -R2 ;  /* 0x00000003100d7210 */ /* 0x000fe20007ffe802 */
[----:B------:R-:W-:Y:S01]  /*0400*/  FADD R10, R12, 1 ;  /* 0x3f8000000c0a7421 */ /* 0x000fe20000000000 */
[----:B------:R-:W-:Y:S01]  /*0410*/  HFMA2.MMA R2, -RZ, RZ, 1.625, 0 ;  /* 0x3e800000ff027435 */ /* 0x000fe200000001ff */
[----:B------:R-:W-:Y:S01]  /*0420*/  @P0 FMUL R28, R28, 0.25 ;  /* 0x3e8000001c1c0820 */ /* 0x000fe20000400000 */
[----:B------:R-:W-:Y:S01]  /*0430*/  SHF.R.S32.HI R24, RZ, 0xc, R17 ;  /* 0x0000000cff187819 */ /* 0x000fe20000011411 */
[C---:B------:R-:W-:Y:S01]  /*0440*/  IMAD.WIDE R26, R13.reuse, 0x4, R26 ;  /* 0x000000040d1a7825 */ /* 0x040fe200078e021a */
[----:B------:R-:W-:Y:S01]  /*0450*/  FSETP.GT.AND P3, PT, R10, 8.50705917302346158658e+37, PT ;  /* 0x7e8000000a00780b */ /* 0x000fe20003f64000 */
[----:B------:R-:W1:Y:S02]  /*0460*/  MUFU.RCP R9, R28 ;  /* 0x0000001c00097308 */ /* 0x000e640000001000 */
[----:B------:R-:W-:Y:S01]  /*0470*/  IMAD.WIDE R12, R13, 0x4, R4 ;  /* 0x000000040d0c7825 */ /* 0x000fe200078e0204 */
[----:B------:R-:W-:-:S03]  /*0480*/  LEA.HI R4, R24, R24, RZ, 0x7 ;  /* 0x0000001818047211 */ /* 0x000fc600078f38ff */
[----:B------:R-:W-:Y:S01]  /*0490*/  @P2 FMUL R7, R7, 0.25 ;  /* 0x3e80000007072820 */ /* 0x000fe20000400000 */
[----:B------:R-:W-:-:S05]  /*04a0*/  FSEL R5, R2, 1, P0 ;  /* 0x3f80000002057808 */ /* 0x000fca0000000000 */
[----:B------:R-:W2:Y:S01]  /*04b0*/  MUFU.RCP R7, R7 ;  /* 0x0000000700077308 */ /* 0x000ea20000001000 */
[----:B------:R-:W-:Y:S01]  /*04c0*/  @P3 FMUL R10, R10, 0.25 ;  /* 0x3e8000000a0a3820 */ /* 0x000fe20000400000 */
[----:B-1----:R-:W-:Y:S01]  /*04d0*/  FMUL R5, R9, R5 ;  /* 0x0000000509057220 */ /* 0x002fe20000400000 */
[----:B------:R-:W-:-:S05]  /*04e0*/  LOP3.LUT R9, R4, 0xffffff80, RZ, 0xc0, !PT ;  /* 0xffffff8004097812 */ /* 0x000fca00078ec0ff */
[----:B------:R-:W1:Y:S01]  /*04f0*/  MUFU.RCP R29, R10 ;  /* 0x0000000a001d7308 */ /* 0x000e620000001000 */
[----:B------:R-:W-:Y:S02]  /*0500*/  FSEL R4, R2, 1, P2 ;  /* 0x3f80000002047808 */ /* 0x000fe40001000000 */
[----:B------:R-:W-:-:S03]  /*0510*/  IADD3 R24, R24, -R9, RZ ;  /* 0x8000000918187210 */ /* 0x000fc60007ffe0ff */
[----:B--2---:R-:W-:Y:S01]  /*0520*/  FMUL R9, R7, R4 ;  /* 0x0000000407097220 */ /* 0x004fe20000400000 */
[----:B------:R-:W-:Y:S02]  /*0530*/  ISETP.GE.AND P0, PT, R24, 0x40, PT ;  /* 0x000000401800780c */ /* 0x000fe40003f06270 */
[----:B------:R-:W-:Y:S02]  /*0540*/  FSEL R4, R2, 1, P3 ;  /* 0x3f80000002047808 */ /* 0x000fe40001800000 */
[----:B---3--:R-:W-:-:S03]  /*0550*/  SEL R7, R20, RZ, !P1 ;  /* 0x000000ff14077207 */ /* 0x008fc60004800000 */
[----:B-1----:R-:W-:Y:S02]  /*0560*/  FMUL R29, R29, R4 ;  /* 0x000000041d1d7220 */ /* 0x002fe40000400000 */
[----:B------:R-:W-:Y:S01]  /*0570*/  FFMA R20, R6, R5, R7 ;  /* 0x0000000506147223 */ /* 0x000fe20000000007 */
[----:B------:R-:W-:Y:S02]  /*0580*/  CS2R R4, SRZ ;  /* 0x0000000000047805 */ /* 0x000fe4000001ff00 */
[----:B------:R-:W-:-:S06]  /*0590*/  CS2R R6, SRZ ;  /* 0x0000000000067805 */ /* 0x000fcc000001ff00 */
[----:B------:R1:W2:Y:S01]  /*05a0*/  @!P0 LDG.E.128 R4, desc[UR4][R26.64] ;  /* 0x000000041a048981 */ /* 0x0002a2000c1e1d00 */
[----:B------:R-:W-:Y:S02]  /*05b0*/  SEL R21, R21, RZ, !P1 ;  /* 0x000000ff15157207 */ /* 0x000fe40004800000 */
[----:B------:R-:W-:Y:S02]  /*05c0*/  CS2R R10, SRZ ;  /* 0x00000000000a7805 */ /* 0x000fe4000001ff00 */
[----:B------:R-:W-:Y:S01]  /*05d0*/  SEL R22, R22, RZ, !P1 ;  /* 0x000000ff16167207 */ /* 0x000fe20004800000 */
[----:B------:R-:W-:Y:S01]  /*05e0*/  FFMA R21, R8, R9, R21 ;  /* 0x0000000908157223 */ /* 0x000fe20000000015 */
[----:B------:R-:W-:-:S03]  /*05f0*/  CS2R R8, SRZ ;  /* 0x0000000000087805 */ /* 0x000fc6000001ff00 */
[----:B------:R-:W-:Y:S01]  /*0600*/  FFMA R22, R14, R29, R22 ;  /* 0x0000001d0e167223 */ /* 0x000fe20000000016 */
[----:B------:R-:W-:Y:S02]  /*0610*/  IADD3 R14, R0, -R25, RZ ;  /* 0x80000019000e7210 */ /* 0x000fe40007ffe0ff */
[----:B-1----:R-:W-:Y:S02]  /*0620*/  SHF.L.U32 R26, R18, 0xc, RZ ;  /* 0x0000000c121a7819 */ /* 0x002fe400000006ff */
[----:B------:R-:W-:Y:S01]  /*0630*/  SEL R25, R15, RZ, !P1 ;  /* 0x000000ff0f197207 */ /* 0x000fe20004800000 */
[----:B------:R1:W3:Y:S01]  /*0640*/  @!P0 LDG.E.128 R8, desc[UR4][R12.64] ;  /* 0x000000040c088981 */ /* 0x0002e2000c1e1d00 */
[--C-:B------:R-:W-:Y:S02]  /*0650*/  SHF.R.S32.HI R15, RZ, 0x1f, R19.reuse ;  /* 0x0000001fff0f7819 */ /* 0x100fe40000011413 */
[----:B------:R-:W-:Y:S02]  /*0660*/  IADD3 R19, P2, P4, R26, R14, R19 ;  /* 0x0000000e1a137210 */ /* 0x000fe40007c5e013 */
[----:B------:R-:W-:-:S02]  /*0670*/  SHF.R.S32.HI R14, RZ, 0x1f, R14 ;  /* 0x0000001fff0e7819 */ /* 0x000fc4000001140e */
[----:B------:R-:W-:Y:S02]  /*0680*/  SHF.R.S32.HI R26, RZ, 0x1f, R26 ;  /* 0x0000001fff1a7819 */ /* 0x000fe4000001141a */
[----:B------:R-:W-:Y:S01]  /*0690*/  ISETP.GT.AND P3, PT, R18, 0x3f, PT ;  /* 0x0000003f1200780c */ /* 0x000fe20003f64270 */
[----:B-1----:R-:W-:Y:S01]  /*06a0*/  FADD R12, RZ, -R25 ;  /* 0x80000019ff0c7221 */ /* 0x002fe20000000000 */
[----:B------:R-:W-:Y:S02]  /*06b0*/  IADD3.X R14, R26, R14, R15, P2, P4 ;  /* 0x0000000e1a0e7210 */ /* 0x000fe400017e840f */
[C---:B------:R-:W-:Y:S01]  /*06c0*/  LEA R18, P2, R19.reuse, UR6, 0x2 ;  /* 0x0000000613127c11 */ /* 0x040fe2000f8410ff */
[----:B------:R-:W-:Y:S01]  /*06d0*/  FMUL R27, R12, 1.4426950216293334961 ;  /* 0x3fb8aa3b0c1b7820 */ /* 0x000fe20000400000 */
[----:B------:R-:W-:Y:S02]  /*06e0*/  CS2R R12, SRZ ;  /* 0x00000000000c7805 */ /* 0x000fe4000001ff00 */
[----:B------:R-:W-:-:S02]  /*06f0*/  LEA.HI.X R19, R19, UR7, R14, 0x2, P2 ;  /* 0x0000000713137c11 */ /* 0x000fc400090f140e */
[----:B------:R-:W-:Y:S02]  /*0700*/  CS2R R14, SRZ ;  /* 0x00000000000e7805 */ /* 0x000fe4000001ff00 */
[----:B------:R-:W-:-:S04]  /*0710*/  FSETP.GEU.AND P2, PT, R27, -126, PT ;  /* 0xc2fc00001b00780b */ /* 0x000fc80003f4e000 */
[----:B------:R1:W4:Y:S01]  /*0720*/  @P3 LDG.E.128 R12, desc[UR4][R18.64+-0x100000] ;  /* 0xf0000004120c3981 */ /* 0x000322000c1e1d00 */
[----:B------:R-:W-:-:S08]  /*0730*/  ISETP.GT.AND P5, PT, R24, 0x3f, PT ;  /* 0x0000003f1800780c */ /* 0x000fd00003fa4270 */
[----:B------:R-:W-:Y:S01]  /*0740*/  @!P2 FMUL R27, R27, 0.5 ;  /* 0x3f0000001b1ba820 */ /* 0x000fe20000400000 */
[----:B-1----:R-:W-:-:S03]  /*0750*/  SHF.R.S32.HI R19, RZ, 0x1f, R16 ;  /* 0x0000001fff137819 */ /* 0x002fc60000011410 */
[----:B------:R-:W1:Y:S02]  /*0760*/  MUFU.EX2 R26, R27 ;  /* 0x0000001b001a7308 */ /* 0x000e640000000800 */
[----:B-1----:R-:W-:-:S04]  /*0770*/  @!P2 FMUL R26, R26, R26 ;  /* 0x0000001a1a1aa220 */ /* 0x002fc80000400000 */
[----:B------:R-:W-:Y:S01]  /*0780*/  FADD R28, R26, 1 ;  /* 0x3f8000001a1c7421 */ /* 0x000fe20000000000 */
[----:B------:R-:W-:-:S04]  /*0790*/  LOP3.LUT R26, R17, 0xfffff000, RZ, 0xc0, !PT ;  /* 0xfffff000111a7812 */ /* 0x000fc800078ec0ff */
[----:B------:R-:W-:Y:S02]  /*07a0*/  FSETP.GT.AND P2, PT, R28, 8.50705917302346158658e+37, PT ;  /* 0x7e8000001c00780b */ /* 0x000fe40003f44000 */
[----:B------:R-:W-:Y:S02]  /*07b0*/  IADD3 R17, R3, -R26, RZ ;  /* 0x8000001a03117210 */ /* 0x000fe40007ffe0ff */
[----:B------:R-:W-:Y:S02]  /*07c0*/  SHF.L.U32 R26, R24, 0xc, RZ ;  /* 0x0000000c181a7819 */ /* 0x000fe400000006ff */
[----:B------:R-:W-:Y:S02]  /*07d0*/  FSEL R18, R2, 1, P2 ;  /* 0x3f80000002127808 */ /* 0x000fe40001000000 */
[----:B------:R-:W-:Y:S02]  /*07e0*/  IADD3 R16, P4, P6, R26, R17, R16 ;  /* 0x000000111a107210 */ /* 0x000fe40007e9e010 */
[----:B------:R-:W-:-:S02]  /*07f0*/  SHF.R.S32.HI R17, RZ, 0x1f, R17 ;  /* 0x0000001fff117819 */ /* 0x000fc40000011411 */
[----:B------:R-:W-:Y:S01]  /*0800*/  SHF.R.S32.HI R26, RZ, 0x1f, R26 ;  /* 0x0000001fff1a7819 */ /* 0x000fe2000001141a */
[----:B------:R-:W-:-:S03]  /*0810*/  @P2 FMUL R28, R28, 0.25 ;  /* 0x3e8000001c1c2820 */ /* 0x000fc60000400000 */
[----:B------:R-:W-:Y:S01]  /*0820*/  IADD3.X R17, R26, R17, R19, P4, P6 ;  /* 0x000000111a117210 */ /* 0x000fe200027ec413 */
[----:B------:R-:W1:Y:S01]  /*0830*/  MUFU.RCP R3, R28 ;  /* 0x0000001c00037308 */ /* 0x000e620000001000 */
[----:B------:R-:W-:-:S04]  /*0840*/  LEA R26, P4, R16, UR6, 0x2 ;  /* 0x00000006101a7c11 */ /* 0x000fc8000f8810ff */
[----:B------:R-:W-:Y:S02]  /*0850*/  LEA.HI.X R27, R16, UR7, R17, 0x2, P4 ;  /* 0x00000007101b7c11 */ /* 0x000fe4000a0f1411 */
[----:B------:R-:W-:Y:S01]  /*0860*/  CS2R R16, SRZ ;  /* 0x0000000000107805 */ /* 0x000fe2000001ff00 */
[----:B-1----:R-:W-:Y:S01]  /*0870*/  FMUL R24, R3, R18 ;  /* 0x0000001203187220 */ /* 0x002fe20000400000 */
[----:B------:R-:W-:-:S06]  /*0880*/  CS2R R18, SRZ ;  /* 0x0000000000127805 */ /* 0x000fcc000001ff00 */
[----:B------:R1:W5:Y:S01]  /*0890*/  @P5 LDG.E.128 R16, desc[UR4][R26.64+-0x100000] ;  /* 0xf00000041a105981 */ /* 0x000362000c1e1d00 */
[----:B------:R-:W-:-:S05]  /*08a0*/  SEL R28, R23, RZ, !P1 ;  /* 0x000000ff171c7207 */ /* 0x000fca0004800000 */
[----:B------:R-:W-:Y:S01]  /*08b0*/  FFMA R23, R25, R24, R28 ;  /* 0x0000001819177223 */ /* 0x000fe2000000001c */
[----:B--2---:R-:W-:Y:S02]  /*08c0*/  SEL R4, R4, RZ, !P0 ;  /* 0x000000ff04047207 */ /* 0x004fe40004000000 */
[----:B------:R-:W-:Y:S02]  /*08d0*/  SEL R5, R5, RZ, !P0 ;  /* 0x000000ff05057207 */ /* 0x000fe40004000000 */
[----:B------:R-:W-:Y:S01]  /*08e0*/  SEL R6, R6, RZ, !P0 ;  /* 0x000000ff06067207 */ /* 0x000fe20004000000 */
[----:B------:R-:W-:Y:S01]  /*08f0*/  FADD R3, RZ, -R4 ;  /* 0x80000004ff037221 */ /* 0x000fe20000000000 */
[----:B------:R-:W-:-:S03]  /*0900*/  SEL R7, R7, RZ, !P0 ;  /* 0x000000ff07077207 */ /* 0x000fc60004000000 */
[----:B------:R-:W-:-:S05]  /*0910*/  FMUL R24, R3, 1.4426950216293334961 ;  /* 0x3fb8aa3b03187820 */ /* 0x000fca0000400000 */
[----:B------:R-:W-:Y:S02]  /*0920*/  FSETP.GEU.AND P2, PT, R24, -126, PT ;  /* 0xc2fc00001800780b */ /* 0x000fe40003f4e000 */
[----:B---3--:R-:W-:-:S11]  /*0930*/  SEL R29, R10, RZ, !P0 ;  /* 0x000000ff0a1d7207 */ /* 0x008fd60004000000 */
[----:B------:R-:W-:-:S04]  /*0940*/  @!P2 FMUL R24, R24, 0.5 ;  /* 0x3f0000001818a820 */ /* 0x000fc80000400000 */
[----:B------:R-:W2:Y:S01]  /*0950*/  MUFU.EX2 R3, R24 ;  /* 0x0000001800037308 */ /* 0x000ea20000000800 */
[----:B----4-:R-:W-:Y:S02]  /*0960*/  SEL R12, R12, RZ, P3 ;  /* 0x000000ff0c0c7207 */ /* 0x010fe40001800000 */
[----:B------:R-:W-:Y:S02]  /*0970*/  SEL R13, R13, RZ, P3 ;  /* 0x000000ff0d0d7207 */ /* 0x000fe40001800000 */
[----:B------:R-:W-:Y:S02]  /*0980*/  SEL R14, R14, RZ, P3 ;  /* 0x000000ff0e0e7207 */ /* 0x000fe40001800000 */
[----:B------:R-:W-:Y:S01]  /*0990*/  SEL R15, R15, RZ, P3 ;  /* 0x000000ff0f0f7207 */ /* 0x000fe20001800000 */
[----:B--2---:R-:W-:-:S04]  /*09a0*/  @!P2 FMUL R3, R3, R3 ;  /* 0x000000030303a220 */ /* 0x004fc80000400000 */
[----:B------:R-:W-:-:S05]  /*09b0*/  FADD R28, R3, 1 ;  /* 0x3f800000031c7421 */ /* 0x000fca0000000000 */
[----:B------:R-:W-:-:S04]  /*09c0*/  FSETP.GT.AND P2, PT, R28, 8.50705917302346158658e+37, PT ;  /* 0x7e8000001c00780b */ /* 0x000fc80003f44000 */
[----:B------:R-:W-:-:S09]  /*09d0*/  FSEL R3, R2, 1, P2 ;  /* 0x3f80000002037808 */ /* 0x000fd20001000000 */
[----:B------:R-:W-:-:S06]  /*09e0*/  @P2 FMUL R28, R28, 0.25 ;  /* 0x3e8000001c1c2820 */ /* 0x000fcc0000400000 */
[----:B------:R-:W1:Y:S02]  /*09f0*/  MUFU.RCP R28, R28 ;  /* 0x0000001c001c7308 */ /* 0x000e640000001000 */
[----:B-1----:R-:W-:Y:S01]  /*0a00*/  FMUL R27, R28, R3 ;  /* 0x000000031c1b7220 */ /* 0x002fe20000400000 */
[----:B------:R-:W-:-:S04]  /*0a10*/  FADD R3, RZ, -R5 ;  /* 0x80000005ff037221 */ /* 0x000fc80000000000 */
[----:B------:R-:W-:-:S05]  /*0a20*/  FMUL R25, R3, 1.4426950216293334961 ;  /* 0x3fb8aa3b03197820 */ /* 0x000fca0000400000 */
[----:B------:R-:W-:-:S13]  /*0a30*/  FSETP.GEU.AND P2, PT, R25, -126, PT ;  /* 0xc2fc00001900780b */ /* 0x000fda0003f4e000 */
[----:B------:R-:W-:Y:S01]  /*0a40*/  @!P2 FMUL R25, R25, 0.5 ;  /* 0x3f0000001919a820 */ /* 0x000fe20000400000 */
[----:B-----5:R-:W-:Y:S02]  /*0a50*/  SEL R16, R16, RZ, P5 ;  /* 0x000000ff10107207 */ /* 0x020fe40002800000 */
[----:B------:R-:W-:Y:S01]  /*0a60*/  SEL R17, R17, RZ, P5 ;  /* 0x000000ff11117207 */ /* 0x000fe20002800000 */
[----:B------:R-:W1:Y:S01]  /*0a70*/  MUFU.EX2 R3, R25 ;  /* 0x0000001900037308 */ /* 0x000e620000000800 */
[----:B------:R-:W-:Y:S02]  /*0a80*/  SEL R18, R18, RZ, P5 ;  /* 0x000000ff12127207 */ /* 0x000fe40002800000 */
[----:B------:R-:W-:Y:S01]  /*0a90*/  SEL R19, R19, RZ, P5 ;  /* 0x000000ff13137207 */ /* 0x000fe20002800000 */
[----:B-1----:R-:W-:-:S04]  /*0aa0*/  @!P2 FMUL R3, R3, R3 ;  /* 0x000000030303a220 */ /* 0x002fc80000400000 */
[----:B------:R-:W-:Y:S01]  /*0ab0*/  FADD R26, R3, 1 ;  /* 0x3f800000031a7421 */ /* 0x000fe20000000000 */
[----:B------:R-:W-:Y:S01]  /*0ac0*/  SEL R3, R8, RZ, !P0 ;  /* 0x000000ff08037207 */ /* 0x000fe20004000000 */
[----:B------:R-:W-:-:S03]  /*0ad0*/  FADD R8, RZ, -R7 ;  /* 0x80000007ff087221 */ /* 0x000fc60000000000 */
[----:B------:R-:W-:Y:S01]  /*0ae0*/  FSETP.GT.AND P2, PT, R26, 8.50705917302346158658e+37, PT ;  /* 0x7e8000001a00780b */ /* 0x000fe20003f44000 */
[----:B------:R-:W-:Y:S01]  /*0af0*/  FFMA R4, R4, R27, R3 ;  /* 0x0000001b04047223 */ /* 0x000fe20000000003 */
[----:B------:R-:W-:Y:S01]  /*0b00*/  FADD R3, RZ, -R6 ;  /* 0x80000006ff037221 */ /* 0x000fe20000000000 */
[----:B------:R-:W-:-:S03]  /*0b10*/  FMUL R8, R8, 1.4426950216293334961 ;  /* 0x3fb8aa3b08087820 */ /* 0x000fc60000400000 */
[----:B------:R-:W-:Y:S01]  /*0b20*/  FMUL R24, R3, 1.4426950216293334961 ;  /* 0x3fb8aa3b03187820 */ /* 0x000fe20000400000 */
[----:B------:R-:W-:Y:S02]  /*0b30*/  FSEL R3, R2, 1, P2 ;  /* 0x3f80000002037808 */ /* 0x000fe40001000000 */
[----:B------:R-:W-:Y:S02]  /*0b40*/  FSETP.GEU.AND P4, PT, R8, -126, PT ;  /* 0xc2fc00000800780b */ /* 0x000fe40003f8e000 */
[----:B------:R-:W-:Y:S02]  /*0b50*/  FSETP.GEU.AND P6, PT, R24, -126, PT ;  /* 0xc2fc00001800780b */ /* 0x000fe40003fce000 */
[----:B------:R-:W-:-:S06]  /*0b60*/  @P2 FMUL R26, R26, 0.25 ;  /* 0x3e8000001a1a2820 */ /* 0x000fcc0000400000 */
[----:B------:R-:W1:Y:S03]  /*0b70*/  MUFU.RCP R26, R26 ;  /* 0x0000001a001a7308 */ /* 0x000e660000001000 */
[----:B------:R-:W-:Y:S02]  /*0b80*/  @!P4 FMUL R8, R8, 0.5 ;  /* 0x3f0000000808c820 */ /* 0x000fe40000400000 */
[----:B------:R-:W-:Y:S01]  /*0b90*/  @!P6 FMUL R24, R24, 0.5 ;  /* 0x3f0000001818e820 */ /* 0x000fe20000400000 */
[----:B-1----:R-:W-:Y:S01]  /*0ba0*/  FMUL R28, R26, R3 ;  /* 0x000000031a1c7220 */ /* 0x002fe20000400000 */
[----:B------:R-:W-:Y:S01]  /*0bb0*/  SEL R26, R9, RZ, !P0 ;  /* 0x000000ff091a7207 */ /* 0x000fe20004000000 */
[----:B------:R-:W-:Y:S01]  /*0bc0*/  FADD R9, RZ, -R12 ;  /* 0x8000000cff097221 */ /* 0x000fe20000000000 */
[----:B------:R-:W1:Y:S03]  /*0bd0*/  MUFU.EX2 R3, R24 ;  /* 0x0000001800037308 */ /* 0x000e660000000800 */
[----:B------:R-:W-:Y:S01]  /*0be0*/  FFMA R5, R5, R28, R26 ;  /* 0x0000001c05057223 */ /* 0x000fe2000000001a */
[----:B------:R-:W-:-:S04]  /*0bf0*/  FMUL R26, R9, 1.4426950216293334961 ;  /* 0x3fb8aa3b091a7820 */ /* 0x000fc80000400000 */
[----:B------:R-:W2:Y:S01]  /*0c00*/  MUFU.EX2 R9, R8 ;  /* 0x0000000800097308 */ /* 0x000ea20000000800 */
[----:B------:R-:W-:Y:S01]  /*0c10*/  FSETP.GEU.AND P2, PT, R26, -126, PT ;  /* 0xc2fc00001a00780b */ /* 0x000fe20003f4e000 */
[----:B-1----:R-:W-:-:S04]  /*0c20*/  @!P6 FMUL R3, R3, R3 ;  /* 0x000000030303e220 */ /* 0x002fc80000400000 */
[----:B------:R-:W-:-:S08]  /*0c30*/  FADD R25, R3, 1 ;  /* 0x3f80000003197421 */ /* 0x000fd00000000000 */
[----:B------:R-:W-:Y:S01]  /*0c40*/  @!P2 FMUL R26, R26, 0.5 ;  /* 0x3f0000001a1aa820 */ /* 0x000fe20000400000 */
[----:B--2---:R-:W-:Y:S01]  /*0c50*/  @!P4 FMUL R9, R9, R9 ;  /* 0x000000090909c220 */ /* 0x004fe20000400000 */
[----:B------:R-:W-:Y:S02]  /*0c60*/  FSETP.GT.AND P6, PT, R25, 8.50705917302346158658e+37, PT ;  /* 0x7e8000001900780b */ /* 0x000fe40003fc4000 */
[----:B------:R1:W2:Y:S01]  /*0c70*/  MUFU.EX2 R24, R26 ;  /* 0x0000001a00187308 */ /* 0x0002a20000000800 */
[----:B------:R-:W-:Y:S01]  /*0c80*/  FADD R3, R9, 1 ;  /* 0x3f80000009037421 */ /* 0x000fe20000000000 */
[----:B------:R-:W-:Y:S01]  /*0c90*/  FADD R9, RZ, -R13 ;  /* 0x8000000dff097221 */ /* 0x000fe20000000000 */
[----:B------:R-:W-:-:S03]  /*0ca0*/  FSEL R8, R2, 1, P6 ;  /* 0x3f80000002087808 */ /* 0x000fc60003000000 */
[----:B------:R-:W-:Y:S01]  /*0cb0*/  FSETP.GT.AND P4, PT, R3, 8.50705917302346158658e+37, PT ;  /* 0x7e8000000300780b */ /* 0x000fe20003f84000 */
[----:B------:R-:W-:Y:S01]  /*0cc0*/  FMUL R9, R9, 1.4426950216293334961 ;  /* 0x3fb8aa3b09097820 */ /* 0x000fe20000400000 */
[----:B-1----:R-:W-:-:S03]  /*0cd0*/  SEL R26, R11, RZ, !P0 ;  /* 0x000000ff0b1a7207 */ /* 0x002fc60004000000 */
[----:B------:R-:W-:Y:S01]  /*0ce0*/  @P6 FMUL R25, R25, 0.25 ;  /* 0x3e80000019196820 */ /* 0x000fe20000400000 */
[----:B------:R-:W-:Y:S01]  /*0cf0*/  FSEL R10, R2, 1, P4 ;  /* 0x3f800000020a7808 */ /* 0x000fe20002000000 */
[----:B--2---:R-:W-:-:S04]  /*0d00*/  @!P2 FMUL R24, R24, R24 ;  /* 0x000000181818a220 */ /* 0x004fc80000400000 */
[----:B------:R-:W1:Y:S01]  /*0d10*/  MUFU.RCP R25, R25 ;  /* 0x0000001900197308 */ /* 0x000e620000001000 */
[----:B------:R-:W-:Y:S01]  /*0d20*/  FADD R24, R24, 1 ;  /* 0x3f80000018187421 */ /* 0x000fe20000000000 */
[----:B------:R-:W-:Y:S01]  /*0d30*/  @P4 FMUL R3, R3, 0.25 ;  /* 0x3e80000003034820 */ /* 0x000fe20000400000 */
[----:B------:R-:W-:-:S03]  /*0d40*/  FSETP.GEU.AND P4, PT, R9, -126, PT ;  /* 0xc2fc00000900780b */ /* 0x000fc60003f8e000 */
[----:B------:R-:W-:Y:S02]  /*0d50*/  FSETP.GT.AND P2, PT, R24, 8.50705917302346158658e+37, PT ;  /* 0x7e8000001800780b */ /* 0x000fe40003f44000 */
[----:B------:R-:W2:Y:S02]  /*0d60*/  MUFU.RCP R3, R3 ;  /* 0x0000000300037308 */ /* 0x000ea40000001000 */
[----:B------:R-:W-:Y:S01]  /*0d70*/  FSEL R11, R2, 1, P2 ;  /* 0x3f800000020b7808 */ /* 0x000fe20001000000 */
[----:B-1----:R-:W-:Y:S01]  /*0d80*/  FMUL R27, R25, R8 ;  /* 0x00000008191b7220 */ /* 0x002fe20000400000 */
[----:B------:R-:W-:-:S04]  /*0d90*/  FADD R8, RZ, -R14 ;  /* 0x8000000eff087221 */ /* 0x000fc80000000000 */
[----:B------:R-:W-:Y:S01]  /*0da0*/  @!P4 FMUL R9, R9, 0.5 ;  /* 0x3f0000000909c820 */ /* 0x000fe20000400000 */
[----:B------:R-:W-:Y:S01]  /*0db0*/  FADD R25, RZ, -R18 ;  /* 0x80000012ff197221 */ /* 0x000fe20000000000 */
[----:B------:R-:W-:Y:S01]  /*0dc0*/  FFMA R6, R6, R27, R29 ;  /* 0x0000001b06067223 */ /* 0x000fe2000000001d */
[----:B------:R-:W-:Y:S02]  /*0dd0*/  @P2 FMUL R24, R24, 0.25 ;  /* 0x3e80000018182820 */ /* 0x000fe40000400000 */
[----:B------:R-:W-:Y:S01]  /*0de0*/  FMUL R25, R25, 1.4426950216293334961 ;  /* 0x3fb8aa3b19197820 */ /* 0x000fe20000400000 */
[----:B------:R-:W1:Y:S01]  /*0df0*/  MUFU.EX2 R9, R9 ;  /* 0x0000000900097308 */ /* 0x000e620000000800 */
[----:B--2---:R-:W-:Y:S01]  /*0e00*/  FMUL R10, R3, R10 ;  /* 0x0000000a030a7220 */ /* 0x004fe20000400000 */
[----:B------:R-:W-:Y:S01]  /*0e10*/  FMUL R3, R8, 1.4426950216293334961 ;  /* 0x3fb8aa3b08037820 */ /* 0x000fe20000400000 */
[----:B------:R-:W-:Y:S01]  /*0e20*/  FADD R8, RZ, -R15 ;  /* 0x8000000fff087221 */ /* 0x000fe20000000000 */
[----:B------:R-:W-:Y:S01]  /*0e30*/  FSETP.GEU.AND P5, PT, R25, -126, PT ;  /* 0xc2fc00001900780b */ /* 0x000fe20003fae000 */
[----:B------:R-:W-:Y:S01]  /*0e40*/  FFMA R7, R7, R10, R26 ;  /* 0x0000000a07077223 */ /* 0x000fe2000000001a */
[----:B------:R-:W-:Y:S01]  /*0e50*/  FADD R10, RZ, -R16 ;  /* 0x80000010ff0a7221 */ /* 0x000fe20000000000 */
[----:B------:R-:W-:Y:S01]  /*0e60*/  FMUL R8, R8, 1.4426950216293334961 ;  /* 0x3fb8aa3b08087820 */ /* 0x000fe20000400000 */
[----:B------:R-:W2:Y:S01]  /*0e70*/  MUFU.RCP R24, R24 ;  /* 0x0000001800187308 */ /* 0x000ea20000001000 */
[----:B------:R-:W-:Y:S01]  /*0e80*/  FSETP.GEU.AND P6, PT, R3, -126, PT ;  /* 0xc2fc00000300780b */ /* 0x000fe20003fce000 */
[----:B------:R-:W-:-:S02]  /*0e90*/  FMUL R10, R10, 1.4426950216293334961 ;  /* 0x3fb8aa3b0a0a7820 */ /* 0x000fc40000400000 */
[----:B------:R-:W-:-:S03]  /*0ea0*/  FSETP.GEU.AND P2, PT, R8, -126, PT ;  /* 0xc2fc00000800780b */ /* 0x000fc60003f4e000 */
[----:B------:R-:W-:Y:S01]  /*0eb0*/  FSETP.GEU.AND P3, PT, R10, -126, PT ;  /* 0xc2fc00000a00780b */ /* 0x000fe20003f6e000 */
[----:B-1----:R-:W-:Y:S01]  /*0ec0*/  @!P4 FMUL R9, R9, R9 ;  /* 0x000000090909c220 */ /* 0x002fe20000400000 */
[----:B------:R-:W-:-:S05]  /*0ed0*/  @!P5 FMUL R25, R25, 0.5 ;  /* 0x3f0000001919d820 */ /* 0x000fca0000400000 */
[----:B------:R-:W-:Y:S01]  /*0ee0*/  @!P6 FMUL R3, R3, 0.5 ;  /* 0x3f0000000303e820 */ /* 0x000fe20000400000 */
[----:B--2---:R-:W-:Y:S01]  /*0ef0*/  FMUL R11, R24, R11 ;  /* 0x0000000b180b7220 */ /* 0x004fe20000400000 */
[----:B------:R-:W-:Y:S01]  /*0f00*/  FADD R24, RZ, -R17 ;  /* 0x80000011ff187221 */ /* 0x000fe20000000000 */
[----:B------:R-:W-:Y:S02]  /*0f10*/  @!P2 FMUL R8, R8, 0.5 ;  /* 0x3f0000000808a820 */ /* 0x000fe40000400000 */
[----:B------:R-:W-:Y:S01]  /*0f20*/  @P1 FMUL R20, R12, R11 ;  /* 0x0000000b0c141220 */ /* 0x000fe20000400000 */
[----:B------:R-:W-:Y:S01]  /*0f30*/  FMUL R24, R24, 1.4426950216293334961 ;  /* 0x3fb8aa3b18187820 */ /* 0x000fe20000400000 */
[----:B------:R-:W1:Y:S01]  /*0f40*/  MUFU.EX2 R3, R3 ;  /* 0x0000000300037308 */ /* 0x000e620000000800 */
[----:B------:R-:W-:Y:S01]  /*0f50*/  @!P3 FMUL R10, R10, 0.5 ;  /* 0x3f0000000a0ab820 */ /* 0x000fe20000400000 */
[----:B------:R-:W-:Y:S02]  /*0f60*/  FADD R11, RZ, -R19 ;  /* 0x80000013ff0b7221 */ /* 0x000fe40000000000 */
[----:B------:R-:W-:-:S02]  /*0f70*/  FSETP.GEU.AND P4, PT, R24, -126, PT ;  /* 0xc2fc00001800780b */ /* 0x000fc40003f8e000 */
[----:B------:R-:W-:Y:S02]  /*0f80*/  FMUL R29, R11, 1.4426950216293334961 ;  /* 0x3fb8aa3b0b1d7820 */ /* 0x000fe40000400000 */
[----:B------:R-:W2:Y:S01]  /*0f90*/  MUFU.EX2 R8, R8 ;  /* 0x0000000800087308 */ /* 0x000ea20000000800 */
[----:B-1----:R-:W-:-:S07]  /*0fa0*/  @!P6 FMUL R3, R3, R3 ;  /* 0x000000030303e220 */ /* 0x002fce0000400000 */
[----:B------:R1:W3:Y:S01]  /*0fb0*/  MUFU.EX2 R12, R10 ;  /* 0x0000000a000c7308 */ /* 0x0002e20000000800 */
[----:B------:R-:W-:Y:S01]  /*0fc0*/  @!P4 FMUL R24, R24, 0.5 ;  /* 0x3f0000001818c820 */ /* 0x000fe20000400000 */
[----:B------:R-:W-:Y:S01]  /*0fd0*/  FSETP.GEU.AND P6, PT, R29, -126, PT ;  /* 0xc2fc00001d00780b */ /* 0x000fe20003fce000 */
[----:B------:R-:W-:Y:S01]  /*0fe0*/  FADD R26, R3, 1 ;  /* 0x3f800000031a7421 */ /* 0x000fe20000000000 */
[----:B--2---:R-:W-:-:S04]  /*0ff0*/  @!P2 FMUL R8, R8, R8 ;  /* 0x000000080808a220 */ /* 0x004fc80000400000 */
[----:B------:R-:W2:Y:S01]  /*1000*/  MUFU.EX2 R24, R24 ;  /* 0x0000001800187308 */ /* 0x000ea20000000800 */
[----:B-1----:R-:W-:Y:S01]  /*1010*/  FADD R10, R9, 1 ;  /* 0x3f800000090a7421 */ /* 0x002fe20000000000 */
[----:B------:R-:W-:-:S04]  /*1020*/  FADD R27, R8, 1 ;  /* 0x3f800000081b7421 */ /* 0x000fc80000000000 */
[----:B------:R-:W-:Y:S01]  /*1030*/  FSETP.GT.AND P2, PT, R10, 8.50705917302346158658e+37, PT ;  /* 0x7e8000000a00780b */ /* 0x000fe20003f44000 */
[----:B---3--:R-:W-:Y:S01]  /*1040*/  @!P3 FMUL R12, R12, R12 ;  /* 0x0000000c0c0cb220 */ /* 0x008fe20000400000 */
[----:B------:R-:W1:Y:S01]  /*1050*/  MUFU.EX2 R11, R25 ;  /* 0x00000019000b7308 */ /* 0x000e620000000800 */
[----:B------:R-:W-:Y:S01]  /*1060*/  @!P6 FMUL R29, R29, 0.5 ;  /* 0x3f0000001d1de820 */ /* 0x000fe20000400000 */
[----:B------:R-:W-:Y:S01]  /*1070*/  FSEL R3, R2, 1, P2 ;  /* 0x3f80000002037808 */ /* 0x000fe20001000000 */
[----:B------:R-:W-:Y:S01]  /*1080*/  FADD R28, R12, 1 ;  /* 0x3f8000000c1c7421 */ /* 0x000fe20000000000 */
[----:B------:R-:W-:Y:S01]  /*1090*/  FSETP.GT.AND P3, PT, R26, 8.50705917302346158658e+37, PT ;  /* 0x7e8000001a00780b */ /* 0x000fe20003f64000 */
[----:B--2---:R-:W-:-:S03]  /*10a0*/  @!P4 FMUL R24, R24, R24 ;  /* 0x000000181818c220 */ /* 0x004fc60000400000 */
[----:B------:R2:W3:Y:S01]  /*10b0*/  MUFU.EX2 R9, R29 ;  /* 0x0000001d00097308 */ /* 0x0004e20000000800 */
[----:B------:R-:W-:Y:S02]  /*10c0*/  FSETP.GT.AND P4, PT, R27, 8.50705917302346158658e+37, PT ;  /* 0x7e8000001b00780b */ /* 0x000fe40003f84000 */
[----:B------:R-:W-:Y:S01]  /*10d0*/  @P2 FMUL R10, R10, 0.25 ;  /* 0x3e8000000a0a2820 */ /* 0x000fe20000400000 */
[----:B------:R-:W-:Y:S01]  /*10e0*/  FADD R8, R24, 1 ;  /* 0x3f80000018087421 */ /* 0x000fe20000000000 */
[----:B------:R-:W-:Y:S01]  /*10f0*/  FSETP.GT.AND P2, PT, R28, 8.50705917302346158658e+37, PT ;  /* 0x7e8000001c00780b */ /* 0x000fe20003f44000 */
[----:B-1----:R-:W-:-:S03]  /*1100*/  @!P5 FMUL R11, R11, R11 ;  /* 0x0000000b0b0bd220 */ /* 0x002fc60000400000 */
[----:B------:R-:W-:Y:S01]  /*1110*/  FSETP.GT.AND P5, PT, R8, 8.50705917302346158658e+37, PT ;  /* 0x7e8000000800780b */ /* 0x000fe20003fa4000 */
[----:B------:R-:W-:Y:S01]  /*1120*/  @P3 FMUL R26, R26, 0.25 ;  /* 0x3e8000001a1a3820 */ /* 0x000fe20000400000 */
[----:B------:R-:W-:Y:S01]  /*1130*/  FADD R24, R11, 1 ;  /* 0x3f8000000b187421 */ /* 0x000fe20000000000 */
[----:B--2---:R-:W-:Y:S01]  /*1140*/  FSEL R29, R2, 1, P3 ;  /* 0x3f800000021d7808 */ /* 0x004fe20001800000 */
[----:B------:R-:W1:Y:S01]  /*1150*/  MUFU.RCP R10, R10 ;  /* 0x0000000a000a7308 */ /* 0x000e620000001000 */
[----:B------:R-:W-:Y:S01]  /*1160*/  @P4 FMUL R27, R27, 0.25 ;  /* 0x3e8000001b1b4820 */ /* 0x000fe20000400000 */
[----:B---3--:R-:W-:Y:S01]  /*1170*/  @!P6 FMUL R9, R9, R9 ;  /* 0x000000090909e220 */ /* 0x008fe20000400000 */
[----:B------:R-:W-:Y:S02]  /*1180*/  FSETP.GT.AND P3, PT, R24, 8.50705917302346158658e+37, PT ;  /* 0x7e8000001800780b */ /* 0x000fe40003f64000 */
[----:B------:R-:W-:-:S03]  /*1190*/  @P2 FMUL R28, R28, 0.25 ;  /* 0x3e8000001c1c2820 */ /* 0x000fc60000400000 */
[----:B------:R2:W3:Y:S01]  /*11a0*/  MUFU.RCP R12, R26 ;  /* 0x0000001a000c7308 */ /* 0x0004e20000001000 */
[----:B------:R-:W-:Y:S01]  /*11b0*/  @P5 FMUL R8, R8, 0.25 ;  /* 0x3e80000008085820 */ /* 0x000fe20000400000 */
[----:B-1----:R-:W-:-:S06]  /*11c0*/  FMUL R10, R10, R3 ;  /* 0x000000030a0a7220 */ /* 0x002fcc0000400000 */
[----:B------:R-:W1:Y:S01]  /*11d0*/  MUFU.RCP R11, R28 ;  /* 0x0000001c000b7308 */ /* 0x000e620000001000 */
[----:B--2---:R-:W-:Y:S01]  /*11e0*/  FADD R26, R9, 1 ;  /* 0x3f800000091a7421 */ /* 0x004fe20000000000 */
[----:B------:R-:W-:Y:S01]  /*11f0*/  FSEL R9, R2, 1, P2 ;  /* 0x3f80000002097808 */ /* 0x000fe20001000000 */
[----:B------:R-:W-:Y:S01]  /*1200*/  @P3 FMUL R24, R24, 0.25 ;  /* 0x3e80000018183820 */ /* 0x000fe20000400000 */
[----:B------:R-:W-:Y:S02]  /*1210*/  @P1 FMUL R21, R13, R10 ;  /* 0x0000000a0d151220 */ /* 0x000fe40000400000 */
[----:B------:R-:W-:Y:S01]  /*1220*/  FSETP.GT.AND P2, PT, R26, 8.50705917302346158658e+37, PT ;  /* 0x7e8000001a00780b */ /* 0x000fe20003f44000 */
[----:B---3--:R-:W-:Y:S01]  /*1230*/  FMUL R3, R12, R29 ;  /* 0x0000001d0c037220 */ /* 0x008fe20000400000 */
[----:B------:R-:W2:Y:S01]  /*1240*/  MUFU.RCP R8, R8 ;  /* 0x0000000800087308 */ /* 0x000ea20000001000 */
[----:B------:R-:W-:Y:S02]  /*1250*/  FSEL R12, R2, 1, P4 ;  /* 0x3f800000020c7808 */ /* 0x000fe40002000000 */
[----:B------:R-:W-:Y:S01]  /*1260*/  @P1 FMUL R22, R14, R3 ;  /* 0x000000030e161220 */ /* 0x000fe20000400000 */
[----:B-1----:R-:W-:Y:S01]  /*1270*/  FMUL R11, R11, R9 ;  /* 0x000000090b0b7220 */ /* 0x002fe20000400000 */
[----:B------:R-:W-:-:S03]  /*1280*/  FSEL R9, R2, 1, P5 ;  /* 0x3f80000002097808 */ /* 0x000fc60002800000 */
[----:B------:R1:W3:Y:S03]  /*1290*/  MUFU.RCP R25, R27 ;  /* 0x0000001b00197308 */ /* 0x0002e60000001000 */
[----:B------:R-:W-:Y:S01]  /*12a0*/  @P2 FMUL R26, R26, 0.25 ;  /* 0x3e8000001a1a2820 */ /* 0x000fe20000400000 */
[----:B------:R-:W-:Y:S01]  /*12b0*/  @P0 FMUL R4, R16, R11 ;  /* 0x0000000b10040220 */ /* 0x000fe20000400000 */
[----:B--2---:R-:W-:Y:S02]  /*12c0*/  FMUL R28, R8, R9 ;  /* 0x00000009081c7220 */ /* 0x004fe40000400000 */
[----:B------:R-:W2:Y:S01]  /*12d0*/  LDC.64 R8, c[0x0][0x228] ;  /* 0x00008a00ff087b82 */ /* 0x000ea20000000a00 */
[----:B------:R-:W4:Y:S01]  /*12e0*/  MUFU.RCP R24, R24 ;  /* 0x0000001800187308 */ /* 0x000f220000001000 */
[C---:B-1----:R-:W-:Y:S01]  /*12f0*/  FSEL R27, R2.reuse, 1, P2 ;  /* 0x3f800000021b7808 */ /* 0x042fe20001000000 */
[----:B------:R-:W-:Y:S01]  /*1300*/  @P0 FMUL R5, R17, R28 ;  /* 0x0000001c11050220 */ /* 0x000fe20000400000 */
[----:B---3--:R-:W-:Y:S01]  /*1310*/  FMUL R12, R25, R12 ;  /* 0x0000000c190c7220 */ /* 0x008fe20000400000 */
[----:B------:R-:W-:-:S04]  /*1320*/  FSEL R25, R2, 1, P3 ;  /* 0x3f80000002197808 */ /* 0x000fc80001800000 */
[----:B------:R-:W1:Y:S01]  /*1330*/  MUFU.RCP R26, R26 ;  /* 0x0000001a001a7308 */ /* 0x000e620000001000 */
[----:B------:R-:W-:Y:S01]  /*1340*/  @P1 FMUL R23, R15, R12 ;  /* 0x0000000c0f171220 */ /* 0x000fe20000400000 */
[----:B----4-:R-:W-:-:S04]  /*1350*/  FMUL R25, R24, R25 ;  /* 0x0000001918197220 */ /* 0x010fc80000400000 */
[----:B------:R-:W-:Y:S01]  /*1360*/  @P0 FMUL R6, R18, R25 ;  /* 0x0000001912060220 */ /* 0x000fe20000400000 */
[----:B-1----:R-:W-:Y:S01]  /*1370*/  FMUL R2, R26, R27 ;  /* 0x0000001b1a027220 */ /* 0x002fe20000400000 */
[----:B--2---:R-:W-:-:S04]  /*1380*/  IMAD.WIDE R8, R0, 0x4, R8 ;  /* 0x0000000400087825 */ /* 0x004fc800078e0208 */
[----:B------:R-:W-:Y:S01]  /*1390*/  @P0 FMUL R7, R19, R2 ;  /* 0x0000000213070220 */ /* 0x000fe20000400000 */
[----:B------:R-:W-:Y:S04]  /*13a0*/  STG.E.128 desc[UR4][R8.64], R20 ;  /* 0x0000001408007986 */ /* 0x000fe8000c101d04 */
[----:B------:R-:W-:Y:S01]  /*13b0*/  STG.E.128 desc[UR4][R8.64+0x800], R4 ;  /* 0x0008000408007986 */ /* 0x000fe2000c101d04 */
[----:B------:R-:W-:Y:S05]  /*13c0*/  EXIT ;  /* 0x000000000000794d */ /* 0x000fea0003800000 */
.L_x_0:
[----:B------:R-:W-:-:S00]  /*13d0*/  BRA `(.L_x_0) ;  /* 0xfffffffc00fc7947 */ /* 0x000fc0000383ffff */
[----:B------:R-:W-:-:S00]  /*13e0*/  NOP ;  /* 0x0000000000007918 */ /* 0x000fc00000000000 */
        /* <DEDUP_REMOVED lines=9> */
.L_x_1:


//--------------------- .nv.constant0.triton_poi_fused_cat_2 --------------------------
	.section	.nv.constant0.triton_poi_fused_cat_2,"a",@progbits
	.sectionflags	@""
	.align	4
.nv.constant0.triton_poi_fused_cat_2:
	.zero		564
